//
// Generated by NVIDIA NVVM Compiler
//
// Compiler Build ID: CL-36424714
// Cuda compilation tools, release 13.0, V13.0.88
// Based on NVVM 20.0.0
//

.version 9.0
.target sm_100
.address_size 64

	// .globl	_Z3fooPiS_S_i

.visible .entry _Z3fooPiS_S_i(
	.param .u64 .ptr .align 1 _Z3fooPiS_S_i_param_0,
	.param .u64 .ptr .align 1 _Z3fooPiS_S_i_param_1,
	.param .u64 .ptr .align 1 _Z3fooPiS_S_i_param_2,
	.param .u32 _Z3fooPiS_S_i_param_3
)
{
	.reg .pred 	%p<11>;
	.reg .b32 	%r<37>;
	.reg .b64 	%rd<19>;

	ld.param.u64 	%rd5, [_Z3fooPiS_S_i_param_0];
	ld.param.u64 	%rd3, [_Z3fooPiS_S_i_param_1];
	ld.param.u64 	%rd4, [_Z3fooPiS_S_i_param_2];
	ld.param.u32 	%r24, [_Z3fooPiS_S_i_param_3];
	cvta.to.global.u64 	%rd1, %rd5;
	mov.u32 	%r25, %tid.x;
	mov.u32 	%r26, %ctaid.x;
	mov.u32 	%r27, %ntid.x;
	mad.lo.s32 	%r1, %r26, %r27, %r25;
	setp.ge.s32 	%p1, %r1, %r24;
	@%p1 bra 	$L__BB0_14;
	cvta.to.global.u64 	%rd6, %rd3;
	cvta.to.global.u64 	%rd7, %rd4;
	mul.wide.s32 	%rd8, %r1, 4;
	add.s64 	%rd9, %rd6, %rd8;
	ld.global.u32 	%r32, [%rd9];
	ld.global.u32 	%r3, [%rd9+4];
	add.s64 	%rd10, %rd7, %rd8;
	ld.global.u32 	%r4, [%rd10];
	setp.ge.s32 	%p2, %r32, %r3;
	@%p2 bra 	$L__BB0_14;
	sub.s32 	%r5, %r3, %r32;
	and.b32  	%r6, %r5, 15;
	sub.s32 	%r28, %r32, %r3;
	setp.gt.u32 	%p3, %r28, -16;
	@%p3 bra 	$L__BB0_5;
	and.b32  	%r29, %r5, -16;
	neg.s32 	%r30, %r29;
	add.s64 	%rd2, %rd1, 32;
$L__BB0_4:
	.pragma "nounroll";
	mul.wide.s32 	%rd11, %r32, 4;
	add.s64 	%rd12, %rd2, %rd11;
	st.global.u32 	[%rd12+-32], %r4;
	st.global.u32 	[%rd12+-28], %r4;
	st.global.u32 	[%rd12+-24], %r4;
	st.global.u32 	[%rd12+-20], %r4;
	st.global.u32 	[%rd12+-16], %r4;
	st.global.u32 	[%rd12+-12], %r4;
	st.global.u32 	[%rd12+-8], %r4;
	st.global.u32 	[%rd12+-4], %r4;
	st.global.u32 	[%rd12], %r4;
	st.global.u32 	[%rd12+4], %r4;
	st.global.u32 	[%rd12+8], %r4;
	st.global.u32 	[%rd12+12], %r4;
	st.global.u32 	[%rd12+16], %r4;
	st.global.u32 	[%rd12+20], %r4;
	st.global.u32 	[%rd12+24], %r4;
	st.global.u32 	[%rd12+28], %r4;
	add.s32 	%r32, %r32, 16;
	add.s32 	%r30, %r30, 16;
	setp.ne.s32 	%p4, %r30, 0;
	@%p4 bra 	$L__BB0_4;
$L__BB0_5:
	setp.eq.s32 	%p5, %r6, 0;
	@%p5 bra 	$L__BB0_14;
	and.b32  	%r13, %r5, 7;
	setp.lt.u32 	%p6, %r6, 8;
	@%p6 bra 	$L__BB0_8;
	mul.wide.s32 	%rd13, %r32, 4;
	add.s64 	%rd14, %rd1, %rd13;
	st.global.u32 	[%rd14], %r4;
	st.global.u32 	[%rd14+4], %r4;
	st.global.u32 	[%rd14+8], %r4;
	st.global.u32 	[%rd14+12], %r4;
	st.global.u32 	[%rd14+16], %r4;
	st.global.u32 	[%rd14+20], %r4;
	st.global.u32 	[%rd14+24], %r4;
	st.global.u32 	[%rd14+28], %r4;
	add.s32 	%r32, %r32, 8;
$L__BB0_8:
	setp.eq.s32 	%p7, %r13, 0;
	@%p7 bra 	$L__BB0_14;
	and.b32  	%r16, %r5, 3;
	setp.lt.u32 	%p8, %r13, 4;
	@%p8 bra 	$L__BB0_11;
	mul.wide.s32 	%rd15, %r32, 4;
	add.s64 	%rd16, %rd1, %rd15;
	st.global.u32 	[%rd16], %r4;
	st.global.u32 	[%rd16+4], %r4;
	st.global.u32 	[%rd16+8], %r4;
	st.global.u32 	[%rd16+12], %r4;
	add.s32 	%r32, %r32, 4;
$L__BB0_11:
	setp.eq.s32 	%p9, %r16, 0;
	@%p9 bra 	$L__BB0_14;
	neg.s32 	%r35, %r16;
$L__BB0_13:
	.pragma "nounroll";
	mul.wide.s32 	%rd17, %r32, 4;
	add.s64 	%rd18, %rd1, %rd17;
	st.global.u32 	[%rd18], %r4;
	add.s32 	%r32, %r32, 1;
	add.s32 	%r35, %r35, 1;
	setp.ne.s32 	%p10, %r35, 0;
	@%p10 bra 	$L__BB0_13;
$L__BB0_14:
	ret;

}


// ===== COMPILED SASS (sm_100) =====

	.target	sm_100

	.elftype	@"ET_EXEC"


//--------------------- .note.nv.tkinfo           --------------------------
	.section	.note.nv.tkinfo,"",@"SHT_NOTE"
	.sectionflags	@"SHF_NOTE_NV_TKINFO"
	.tkinfo
        /*0018*/ 	.word	0x00000002
        /*0030*/ 	.string	""
        /*0030*/ 	.string	"ptxas"
        /*0030*/ 	.string	"Cuda compilation tools, release 13.0, V13.0.88"
        /*0030*/ 	.string	"Build cuda_13.0.r13.0/compiler.36424714_0"
        /*0030*/ 	.string	"-arch sm_100 -m 64 "



//--------------------- .note.nv.cuinfo           --------------------------
	.section	.note.nv.cuinfo,"",@"SHT_NOTE"
	.sectionflags	@"SHF_NOTE_NV_CUINFO"
        /*0018*/ 	.short	0x0002
        /*001a*/ 	.short	0x0064
        /*001c*/ 	.short	0x0082
	.zero		2


//--------------------- .nv.info                  --------------------------
	.section	.nv.info,"",@"SHT_CUDA_INFO"
	.align	4


	//----- nvinfo : EIATTR_REGCOUNT
	.align		4
        /*0000*/ 	.byte	0x04, 0x2f
        /*0002*/ 	.short	(.L_1 - .L_0)
	.align		4
.L_0:
        /*0004*/ 	.word	index@(_Z3fooPiS_S_i)
        /*0008*/ 	.word	0x0000000d


	//----- nvinfo : EIATTR_FRAME_SIZE
	.align		4
.L_1:
        /*000c*/ 	.byte	0x04, 0x11
        /*000e*/ 	.short	(.L_3 - .L_2)
	.align		4
.L_2:
        /*0010*/ 	.word	index@(_Z3fooPiS_S_i)
        /*0014*/ 	.word	0x00000000


	//----- nvinfo : EIATTR_MIN_STACK_SIZE
	.align		4
.L_3:
        /*0018*/ 	.byte	0x04, 0x12
        /*001a*/ 	.short	(.L_5 - .L_4)
	.align		4
.L_4:
        /*001c*/ 	.word	index@(_Z3fooPiS_S_i)
        /*0020*/ 	.word	0x00000000
.L_5:


//--------------------- .nv.compat                --------------------------
	.section	.nv.compat,"",@"SHT_CUDA_COMPAT_INFO"
	.align	4
        /*0000*/ 	.byte	0x02, 0x09, 0x00, 0x00, 0x02, 0x02, 0x01, 0x00, 0x02, 0x05, 0x05, 0x00, 0x03, 0x07, 0x01, 0x01
        /*0010*/ 	.byte	0x02, 0x03, 0x00, 0x00, 0x02, 0x06, 0x01, 0x00, 0x04, 0x0b, 0x08, 0x00, 0x09, 0x00, 0x00, 0x00
        /*0020*/ 	.byte	0x00, 0x00, 0x00, 0x00


//--------------------- .nv.info._Z3fooPiS_S_i    --------------------------
	.section	.nv.info._Z3fooPiS_S_i,"",@"SHT_CUDA_INFO"
	.sectionflags	@""
	.align	4


	//----- nvinfo : EIATTR_CUDA_API_VERSION
	.align		4
        /*0000*/ 	.byte	0x04, 0x37
        /*0002*/ 	.short	(.L_7 - .L_6)
.L_6:
        /*0004*/ 	.word	0x00000082


	//----- nvinfo : EIATTR_KPARAM_INFO
	.align		4
.L_7:
        /*0008*/ 	.byte	0x04, 0x17
        /*000a*/ 	.short	(.L_9 - .L_8)
.L_8:
        /*000c*/ 	.word	0x00000000
        /*0010*/ 	.short	0x0003
        /*0012*/ 	.short	0x0018
        /*0014*/ 	.byte	0x00, 0xf0, 0x11, 0x00


	//----- nvinfo : EIATTR_KPARAM_INFO
	.align		4
.L_9:
        /*0018*/ 	.byte	0x04, 0x17
        /*001a*/ 	.short	(.L_11 - .L_10)
.L_10:
        /*001c*/ 	.word	0x00000000
        /*0020*/ 	.short	0x0002
        /*0022*/ 	.short	0x0010
        /*0024*/ 	.byte	0x00, 0xf5, 0x21, 0x00


	//----- nvinfo : EIATTR_KPARAM_INFO
	.align		4
.L_11:
        /*0028*/ 	.byte	0x04, 0x17
        /*002a*/ 	.short	(.L_13 - .L_12)
.L_12:
        /*002c*/ 	.word	0x00000000
        /*0030*/ 	.short	0x0001
        /*0032*/ 	.short	0x0008
        /*0034*/ 	.byte	0x00, 0xf5, 0x21, 0x00


	//----- nvinfo : EIATTR_KPARAM_INFO
	.align		4
.L_13:
        /*0038*/ 	.byte	0x04, 0x17
        /*003a*/ 	.short	(.L_15 - .L_14)
.L_14:
        /*003c*/ 	.word	0x00000000
        /*0040*/ 	.short	0x0000
        /*0042*/ 	.short	0x0000
        /*0044*/ 	.byte	0x00, 0xf5, 0x21, 0x00


	//----- nvinfo : EIATTR_SPARSE_MMA_MASK
	.align		4
.L_15:
        /*0048*/ 	.byte	0x03, 0x50
        /*004a*/ 	.short	0x0000


	//----- nvinfo : EIATTR_MAXREG_COUNT
	.align		4
        /*004c*/ 	.byte	0x03, 0x1b
        /*004e*/ 	.short	0x00ff


	//----- nvinfo : EIATTR_MERCURY_ISA_VERSION
	.align		4
        /*0050*/ 	.byte	0x03, 0x5f
        /*0052*/ 	.short	0x0101


	//----- nvinfo : EIATTR_VRC_CTA_INIT_COUNT
	.align		4
        /*0054*/ 	.byte	0x02, 0x4a
	.zero		1
	.zero		1


	//----- nvinfo : EIATTR_EXIT_INSTR_OFFSETS
	.align		4
        /*0058*/ 	.byte	0x04, 0x1c
        /*005a*/ 	.short	(.L_17 - .L_16)


	//   ....[0]....
.L_16:
        /*005c*/ 	.word	0x00000070


	//   ....[1]....
        /*0060*/ 	.word	0x00000100


	//   ....[2]....
        /*0064*/ 	.word	0x00000340


	//   ....[3]....
        /*0068*/ 	.word	0x00000460


	//   ....[4]....
        /*006c*/ 	.word	0x00000500


	//   ....[5]....
        /*0070*/ 	.word	0x000005a0


	//----- nvinfo : EIATTR_CRS_STACK_SIZE
	.align		4
.L_17:
        /*0074*/ 	.byte	0x04, 0x1e
        /*0076*/ 	.short	(.L_19 - .L_18)
.L_18:
        /*0078*/ 	.word	0x00000000


	//----- nvinfo : EIATTR_CBANK_PARAM_SIZE
	.align		4
.L_19:
        /*007c*/ 	.byte	0x03, 0x19
        /*007e*/ 	.short	0x001c


	//----- nvinfo : EIATTR_PARAM_CBANK
	.align		4
        /*0080*/ 	.byte	0x04, 0x0a
        /*0082*/ 	.short	(.L_21 - .L_20)
	.align		4
.L_20:
        /*0084*/ 	.word	index@(.nv.constant0._Z3fooPiS_S_i)
        /*0088*/ 	.short	0x0380
        /*008a*/ 	.short	0x001c


	//----- nvinfo : EIATTR_SW_WAR
	.align		4
.L_21:
        /*008c*/ 	.byte	0x04, 0x36
        /*008e*/ 	.short	(.L_23 - .L_22)
.L_22:
        /*0090*/ 	.word	0x00000008
.L_23:


//--------------------- .nv.callgraph             --------------------------
	.section	.nv.callgraph,"",@"SHT_CUDA_CALLGRAPH"
	.align	4
	.sectionentsize	8
	.align		4
        /*0000*/ 	.word	0x00000000
	.align		4
        /*0004*/ 	.word	0xffffffff
	.align		4
        /*0008*/ 	.word	0x00000000
	.align		4
        /*000c*/ 	.word	0xfffffffe
	.align		4
        /*0010*/ 	.word	0x00000000
	.align		4
        /*0014*/ 	.word	0xfffffffd
	.align		4
        /*0018*/ 	.word	0x00000000
	.align		4
        /*001c*/ 	.word	0xfffffffc


//--------------------- .text._Z3fooPiS_S_i       --------------------------
	.section	.text._Z3fooPiS_S_i,"ax",@progbits
	.align	128
        .global         _Z3fooPiS_S_i
        .type           _Z3fooPiS_S_i,@function
        .size           _Z3fooPiS_S_i,(.L_x_7 - _Z3fooPiS_S_i)
        .other          _Z3fooPiS_S_i,@"STO_CUDA_ENTRY STV_DEFAULT"
_Z3fooPiS_S_i:
.text._Z3fooPiS_S_i:
[----:B------:R-:W-:Y:S01]  /*0000*/  LDC R1, c[0x0][0x37c] ;  /* 0x0000df00ff017b82 */ /* 0x000fe20000000800 */
[----:B------:R-:W0:Y:S07]  /*0010*/  S2R R7, SR_TID.X ;  /* 0x0000000000077919 */ /* 0x000e2e0000002100 */
[----:B------:R-:W0:Y:S01]  /*0020*/  S2UR UR4, SR_CTAID.X ;  /* 0x00000000000479c3 */ /* 0x000e220000002500 */
[----:B------:R-:W1:Y:S07]  /*0030*/  LDCU UR5, c[0x0][0x398] ;  /* 0x00007300ff0577ac */ /* 0x000e6e0008000800 */
[----:B------:R-:W0:Y:S02]  /*0040*/  LDC R0, c[0x0][0x360] ;  /* 0x0000d800ff007b82 */ /* 0x000e240000000800 */
[----:B0-----:R-:W-:-:S05]  /*0050*/  IMAD R7, R0, UR4, R7 ;  /* 0x0000000400077c24 */ /* 0x001fca000f8e0207 */
[----:B-1----:R-:W-:-:S13]  /*0060*/  ISETP.GE.AND P0, PT, R7, UR5, PT ;  /* 0x0000000507007c0c */ /* 0x002fda000bf06270 */
[----:B------:R-:W-:Y:S05]  /*0070*/  @P0 EXIT ;  /* 0x000000000000094d */ /* 0x000fea0003800000 */
[----:B------:R-:W0:Y:S01]  /*0080*/  LDC.64 R2, c[0x0][0x388] ;  /* 0x0000e200ff027b82 */ /* 0x000e220000000a00 */
[----:B------:R-:W1:Y:S07]  /*0090*/  LDCU.64 UR4, c[0x0][0x358] ;  /* 0x00006b00ff0477ac */ /* 0x000e6e0008000a00 */
[----:B------:R-:W2:Y:S01]  /*00a0*/  LDC.64 R4, c[0x0][0x390] ;  /* 0x0000e400ff047b82 */ /* 0x000ea20000000a00 */
[----:B0-----:R-:W-:-:S05]  /*00b0*/  IMAD.WIDE R2, R7, 0x4, R2 ;  /* 0x0000000407027825 */ /* 0x001fca00078e0202 */
[----:B-1----:R-:W3:Y:S04]  /*00c0*/  LDG.E R6, desc[UR4][R2.64] ;  /* 0x0000000402067981 */ /* 0x002ee8000c1e1900 */
[----:B------:R-:W3:Y:S01]  /*00d0*/  LDG.E R9, desc[UR4][R2.64+0x4] ;  /* 0x0000040402097981 */ /* 0x000ee2000c1e1900 */
[----:B--2---:R-:W-:Y:S01]  /*00e0*/  IMAD.WIDE R4, R7, 0x4, R4 ;  /* 0x0000000407047825 */ /* 0x004fe200078e0204 */
[----:B---3--:R-:W-:-:S13]  /*00f0*/  ISETP.GE.AND P0, PT, R6, R9, PT ;  /* 0x000000090600720c */ /* 0x008fda0003f06270 */
[----:B------:R-:W-:Y:S05]  /*0100*/  @P0 EXIT ;  /* 0x000000000000094d */ /* 0x000fea0003800000 */
[----:B------:R0:W5:Y:S01]  /*0110*/  LDG.E R0, desc[UR4][R4.64] ;  /* 0x0000000404007981 */ /* 0x000162000c1e1900 */
[----:B------:R-:W-:Y:S01]  /*0120*/  IMAD.IADD R8, R9, 0x1, -R6 ;  /* 0x0000000109087824 */ /* 0x000fe200078e0a06 */
[----:B------:R-:W-:Y:S01]  /*0130*/  BSSY.RECONVERGENT B0, `(.L_x_0) ;  /* 0x0000020000007945 */ /* 0x000fe20003800200 */
[----:B------:R-:W-:-:S03]  /*0140*/  IMAD.IADD R9, R6, 0x1, -R9 ;  /* 0x0000000106097824 */ /* 0x000fc600078e0a09 */
[----:B------:R-:W-:Y:S02]  /*0150*/  LOP3.LUT R10, R8, 0xf, RZ, 0xc0, !PT ;  /* 0x0000000f080a7812 */ /* 0x000fe400078ec0ff */
[----:B------:R-:W-:Y:S02]  /*0160*/  ISETP.GT.U32.AND P1, PT, R9, -0x10, PT ;  /* 0xfffffff00900780c */ /* 0x000fe40003f24070 */
[----:B------:R-:W-:-:S11]  /*0170*/  ISETP.NE.AND P0, PT, R10, RZ, PT ;  /* 0x000000ff0a00720c */ /* 0x000fd60003f05270 */
[----:B0-----:R-:W-:Y:S05]  /*0180*/  @P1 BRA `(.L_x_1) ;  /* 0x0000000000681947 */ /* 0x001fea0003800000 */
[----:B------:R-:W0:Y:S01]  /*0190*/  LDC.64 R4, c[0x0][0x380] ;  /* 0x0000e000ff047b82 */ /* 0x000e220000000a00 */
[----:B------:R-:W-:-:S05]  /*01a0*/  LOP3.LUT R2, R8, 0xfffffff0, RZ, 0xc0, !PT ;  /* 0xfffffff008027812 */ /* 0x000fca00078ec0ff */
[----:B------:R-:W-:Y:S01]  /*01b0*/  IMAD.MOV R7, RZ, RZ, -R2 ;  /* 0x000000ffff077224 */ /* 0x000fe200078e0a02 */
[----:B0-----:R-:W-:-:S04]  /*01c0*/  IADD3 R4, P1, PT, R4, 0x20, RZ ;  /* 0x0000002004047810 */ /* 0x001fc80007f3e0ff */
[----:B------:R-:W-:-:S09]  /*01d0*/  IADD3.X R5, PT, PT, RZ, R5, RZ, P1, !PT ;  /* 0x00000005ff057210 */ /* 0x000fd20000ffe4ff */
.L_x_2:
[----:B0-----:R-:W-:-:S04]  /*01e0*/  IMAD.WIDE R2, R6, 0x4, R4 ;  /* 0x0000000406027825 */ /* 0x001fc800078e0204 */
[----:B------:R-:W-:Y:S01]  /*01f0*/  VIADD R7, R7, 0x10 ;  /* 0x0000001007077836 */ /* 0x000fe20000000000 */
[----:B-----5:R0:W-:Y:S01]  /*0200*/  STG.E desc[UR4][R2.64+-0x20], R0 ;  /* 0xffffe00002007986 */ /* 0x0201e2000c101904 */
[----:B------:R-:W-:-:S03]  /*0210*/  VIADD R6, R6, 0x10 ;  /* 0x0000001006067836 */ /* 0x000fc60000000000 */
[----:B------:R0:W-:Y:S01]  /*0220*/  STG.E desc[UR4][R2.64+-0x1c], R0 ;  /* 0xffffe40002007986 */ /* 0x0001e2000c101904 */
[----:B------:R-:W-:-:S03]  /*0230*/  ISETP.NE.AND P1, PT, R7, RZ, PT ;  /* 0x000000ff0700720c */ /* 0x000fc60003f25270 */
[----:B------:R0:W-:Y:S04]  /*0240*/  STG.E desc[UR4][R2.64+-0x18], R0 ;  /* 0xffffe80002007986 */ /* 0x0001e8000c101904 */
        /* <DEDUP_REMOVED lines=12> */
[----:B------:R0:W-:Y:S01]  /*0310*/  STG.E desc[UR4][R2.64+0x1c], R0 ;  /* 0x00001c0002007986 */ /* 0x0001e2000c101904 */
[----:B------:R-:W-:Y:S05]  /*0320*/  @P1 BRA `(.L_x_2) ;  /* 0xfffffffc00ac1947 */ /* 0x000fea000383ffff */
.L_x_1:
[----:B------:R-:W-:Y:S05]  /*0330*/  BSYNC.RECONVERGENT B0 ;  /* 0x0000000000007941 */ /* 0x000fea0003800200 */
.L_x_0:
[----:B------:R-:W-:Y:S05]  /*0340*/  @!P0 EXIT ;  /* 0x000000000000894d */ /* 0x000fea0003800000 */
[----:B------:R-:W-:Y:S01]  /*0350*/  ISETP.GE.U32.AND P0, PT, R10, 0x8, PT ;  /* 0x000000080a00780c */ /* 0x000fe20003f06070 */
[----:B------:R-:W-:Y:S01]  /*0360*/  BSSY.RECONVERGENT B0, `(.L_x_3) ;  /* 0x000000f000007945 */ /* 0x000fe20003800200 */
[----:B------:R-:W-:-:S04]  /*0370*/  LOP3.LUT R4, R8, 0x7, RZ, 0xc0, !PT ;  /* 0x0000000708047812 */ /* 0x000fc800078ec0ff */
[----:B------:R-:W-:-:S07]  /*0380*/  ISETP.NE.AND P1, PT, R4, RZ, PT ;  /* 0x000000ff0400720c */ /* 0x000fce0003f25270 */
[----:B------:R-:W-:Y:S06]  /*0390*/  @!P0 BRA `(.L_x_4) ;  /* 0x00000000002c8947 */ /* 0x000fec0003800000 */
[----:B0-----:R-:W0:Y:S02]  /*03a0*/  LDC.64 R2, c[0x0][0x380] ;  /* 0x0000e000ff027b82 */ /* 0x001e240000000a00 */
[C---:B0-----:R-:W-:Y:S01]  /*03b0*/  IMAD.WIDE R2, R6.reuse, 0x4, R2 ;  /* 0x0000000406027825 */ /* 0x041fe200078e0202 */
[----:B------:R-:W-:-:S04]  /*03c0*/  IADD3 R6, PT, PT, R6, 0x8, RZ ;  /* 0x0000000806067810 */ /* 0x000fc80007ffe0ff */
[----:B-----5:R1:W-:Y:S04]  /*03d0*/  STG.E desc[UR4][R2.64], R0 ;  /* 0x0000000002007986 */ /* 0x0203e8000c101904 */
[----:B------:R1:W-:Y:S04]  /*03e0*/  STG.E desc[UR4][R2.64+0x4], R0 ;  /* 0x0000040002007986 */ /* 0x0003e8000c101904 */
[----:B------:R1:W-:Y:S04]  /*03f0*/  STG.E desc[UR4][R2.64+0x8], R0 ;  /* 0x0000080002007986 */ /* 0x0003e8000c101904 */
[----:B------:R1:W-:Y:S04]  /*0400*/  STG.E desc[UR4][R2.64+0xc], R0 ;  /* 0x00000c0002007986 */ /* 0x0003e8000c101904 */
[----:B------:R1:W-:Y:S04]  /*0410*/  STG.E desc[UR4][R2.64+0x10], R0 ;  /* 0x0000100002007986 */ /* 0x0003e8000c101904 */
[----:B------:R1:W-:Y:S04]  /*0420*/  STG.E desc[UR4][R2.64+0x14], R0 ;  /* 0x0000140002007986 */ /* 0x0003e8000c101904 */
[----:B------:R1:W-:Y:S04]  /*0430*/  STG.E desc[UR4][R2.64+0x18], R0 ;  /* 0x0000180002007986 */ /* 0x0003e8000c101904 */
[----:B------:R1:W-:Y:S02]  /*0440*/  STG.E desc[UR4][R2.64+0x1c], R0 ;  /* 0x00001c0002007986 */ /* 0x0003e4000c101904 */
.L_x_4:
[----:B------:R-:W-:Y:S05]  /*0450*/  BSYNC.RECONVERGENT B0 ;  /* 0x0000000000007941 */ /* 0x000fea0003800200 */
.L_x_3:
[----:B------:R-:W-:Y:S05]  /*0460*/  @!P1 EXIT ;  /* 0x000000000000994d */ /* 0x000fea0003800000 */
[----:B------:R-:W-:Y:S02]  /*0470*/  ISETP.GE.U32.AND P0, PT, R4, 0x4, PT ;  /* 0x000000040400780c */ /* 0x000fe40003f06070 */
[----:B------:R-:W-:-:S04]  /*0480*/  LOP3.LUT R7, R8, 0x3, RZ, 0xc0, !PT ;  /* 0x0000000308077812 */ /* 0x000fc800078ec0ff */
[----:B------:R-:W-:-:S07]  /*0490*/  ISETP.NE.AND P1, PT, R7, RZ, PT ;  /* 0x000000ff0700720c */ /* 0x000fce0003f25270 */
[----:B01----:R-:W0:Y:S02]  /*04a0*/  @P0 LDC.64 R2, c[0x0][0x380] ;  /* 0x0000e000ff020b82 */ /* 0x003e240000000a00 */
[----:B0-----:R-:W-:-:S05]  /*04b0*/  @P0 IMAD.WIDE R2, R6, 0x4, R2 ;  /* 0x0000000406020825 */ /* 0x001fca00078e0202 */
[----:B-----5:R0:W-:Y:S04]  /*04c0*/  @P0 STG.E desc[UR4][R2.64], R0 ;  /* 0x0000000002000986 */ /* 0x0201e8000c101904 */
[----:B------:R0:W-:Y:S04]  /*04d0*/  @P0 STG.E desc[UR4][R2.64+0x4], R0 ;  /* 0x0000040002000986 */ /* 0x0001e8000c101904 */
[----:B------:R0:W-:Y:S04]  /*04e0*/  @P0 STG.E desc[UR4][R2.64+0x8], R0 ;  /* 0x0000080002000986 */ /* 0x0001e8000c101904 */
[----:B------:R0:W-:Y:S01]  /*04f0*/  @P0 STG.E desc[UR4][R2.64+0xc], R0 ;  /* 0x00000c0002000986 */ /* 0x0001e2000c101904 */
[----:B------:R-:W-:Y:S05]  /*0500*/  @!P1 EXIT ;  /* 0x000000000000994d */ /* 0x000fea0003800000 */
[----:B------:R-:W1:Y:S01]  /*0510*/  LDC.64 R4, c[0x0][0x380] ;  /* 0x0000e000ff047b82 */ /* 0x000e620000000a00 */
[----:B------:R-:W-:Y:S02]  /*0520*/  @P0 VIADD R6, R6, 0x4 ;  /* 0x0000000406060836 */ /* 0x000fe40000000000 */
[----:B------:R-:W-:-:S07]  /*0530*/  IMAD.MOV R7, RZ, RZ, -R7 ;  /* 0x000000ffff077224 */ /* 0x000fce00078e0a07 */
.L_x_5:
[----:B01----:R-:W-:Y:S01]  /*0540*/  IMAD.WIDE R2, R6, 0x4, R4 ;  /* 0x0000000406027825 */ /* 0x003fe200078e0204 */
[----:B------:R-:W-:-:S03]  /*0550*/  IADD3 R7, PT, PT, R7, 0x1, RZ ;  /* 0x0000000107077810 */ /* 0x000fc60007ffe0ff */
[----:B------:R-:W-:Y:S01]  /*0560*/  VIADD R6, R6, 0x1 ;  /* 0x0000000106067836 */ /* 0x000fe20000000000 */
[----:B------:R2:W-:Y:S01]  /*0570*/  STG.E desc[UR4][R2.64], R0 ;  /* 0x0000000002007986 */ /* 0x0005e2000c101904 */
[----:B------:R-:W-:-:S13]  /*0580*/  ISETP.NE.AND P0, PT, R7, RZ, PT ;  /* 0x000000ff0700720c */ /* 0x000fda0003f05270 */
[----:B--2---:R-:W-:Y:S05]  /*0590*/  @P0 BRA `(.L_x_5) ;  /* 0xfffffffc00e80947 */ /* 0x004fea000383ffff */
[----:B------:R-:W-:Y:S05]  /*05a0*/  EXIT ;  /* 0x000000000000794d */ /* 0x000fea0003800000 */
.L_x_6:
[----:B------:R-:W-:-:S00]  /*05b0*/  BRA `(.L_x_6) ;  /* 0xfffffffc00fc7947 */ /* 0x000fc0000383ffff */
[----:B------:R-:W-:-:S00]  /*05c0*/  NOP ;  /* 0x0000000000007918 */ /* 0x000fc00000000000 */
        /* <DEDUP_REMOVED lines=11> */
.L_x_7:


//--------------------- .nv.shared.reserved.0     --------------------------
	.section	.nv.shared.reserved.0,"aw",@nobits
	.weak		__nv_reservedSMEM_offset_0_alias
	.size		__nv_reservedSMEM_offset_0_alias, 0, 64
	.other		__nv_reservedSMEM_offset_0_alias,@"STO_CUDA_RESERVED_SHARED STV_DEFAULT"
__nv_reservedSMEM_offset_0_alias:
	.zero		0
	.zero		64


//--------------------- .nv.constant0._Z3fooPiS_S_i --------------------------
	.section	.nv.constant0._Z3fooPiS_S_i,"a",@progbits
	.sectionflags	@""
	.align	4
.nv.constant0._Z3fooPiS_S_i:
	.zero		924


//--------------------- SYMBOLS --------------------------

	.type		.nv.reservedSmem.offset0,@object
	.size		.nv.reservedSmem.offset0,0x4
